//
// Generated by NVIDIA NVVM Compiler
//
// Compiler Build ID: CL-36424714
// Cuda compilation tools, release 13.0, V13.0.88
// Based on NVVM 20.0.0
//

.version 9.0
.target sm_100
.address_size 64

	// .globl	_Z5saxpyifPfS_

.visible .entry _Z5saxpyifPfS_(
	.param .u32 _Z5saxpyifPfS__param_0,
	.param .f32 _Z5saxpyifPfS__param_1,
	.param .u64 .ptr .align 1 _Z5saxpyifPfS__param_2,
	.param .u64 .ptr .align 1 _Z5saxpyifPfS__param_3
)
{
	.reg .pred 	%p<2>;
	.reg .b32 	%r<6>;
	.reg .b32 	%f<5>;
	.reg .b64 	%rd<8>;

	ld.param.u32 	%r2, [_Z5saxpyifPfS__param_0];
	ld.param.f32 	%f1, [_Z5saxpyifPfS__param_1];
	ld.param.u64 	%rd1, [_Z5saxpyifPfS__param_2];
	ld.param.u64 	%rd2, [_Z5saxpyifPfS__param_3];
	mov.u32 	%r3, %ctaid.x;
	mov.u32 	%r4, %ntid.x;
	mov.u32 	%r5, %tid.x;
	mad.lo.s32 	%r1, %r3, %r4, %r5;
	setp.ge.s32 	%p1, %r1, %r2;
	@%p1 bra 	$L__BB0_2;
	cvta.to.global.u64 	%rd3, %rd1;
	cvta.to.global.u64 	%rd4, %rd2;
	mul.wide.s32 	%rd5, %r1, 4;
	add.s64 	%rd6, %rd3, %rd5;
	ld.global.f32 	%f2, [%rd6];
	add.s64 	%rd7, %rd4, %rd5;
	ld.global.f32 	%f3, [%rd7];
	fma.rn.f32 	%f4, %f1, %f2, %f3;
	st.global.f32 	[%rd7], %f4;
$L__BB0_2:
	ret;

}
	// .globl	_Z6saxpy1ifPfS_S_S_S_
.visible .entry _Z6saxpy1ifPfS_S_S_S_(
	.param .u32 _Z6saxpy1ifPfS_S_S_S__param_0,
	.param .f32 _Z6saxpy1ifPfS_S_S_S__param_1,
	.param .u64 .ptr .align 1 _Z6saxpy1ifPfS_S_S_S__param_2,
	.param .u64 .ptr .align 1 _Z6saxpy1ifPfS_S_S_S__param_3,
	.param .u64 .ptr .align 1 _Z6saxpy1ifPfS_S_S_S__param_4,
	.param .u64 .ptr .align 1 _Z6saxpy1ifPfS_S_S_S__param_5,
	.param .u64 .ptr .align 1 _Z6saxpy1ifPfS_S_S_S__param_6
)
{
	.reg .pred 	%p<2>;
	.reg .b32 	%r<6>;
	.reg .b32 	%f<11>;
	.reg .b64 	%rd<17>;

	ld.param.u32 	%r2, [_Z6saxpy1ifPfS_S_S_S__param_0];
	ld.param.f32 	%f1, [_Z6saxpy1ifPfS_S_S_S__param_1];
	ld.param.u64 	%rd1, [_Z6saxpy1ifPfS_S_S_S__param_2];
	ld.param.u64 	%rd2, [_Z6saxpy1ifPfS_S_S_S__param_3];
	ld.param.u64 	%rd3, [_Z6saxpy1ifPfS_S_S_S__param_4];
	ld.param.u64 	%rd4, [_Z6saxpy1ifPfS_S_S_S__param_5];
	ld.param.u64 	%rd5, [_Z6saxpy1ifPfS_S_S_S__param_6];
	mov.u32 	%r3, %ctaid.x;
	mov.u32 	%r4, %ntid.x;
	mov.u32 	%r5, %tid.x;
	mad.lo.s32 	%r1, %r3, %r4, %r5;
	setp.ge.s32 	%p1, %r1, %r2;
	@%p1 bra 	$L__BB1_2;
	cvta.to.global.u64 	%rd6, %rd1;
	cvta.to.global.u64 	%rd7, %rd2;
	cvta.to.global.u64 	%rd8, %rd3;
	cvta.to.global.u64 	%rd9, %rd4;
	cvta.to.global.u64 	%rd10, %rd5;
	mul.wide.s32 	%rd11, %r1, 4;
	add.s64 	%rd12, %rd6, %rd11;
	ld.global.f32 	%f2, [%rd12];
	add.s64 	%rd13, %rd7, %rd11;
	ld.global.f32 	%f3, [%rd13];
	fma.rn.f32 	%f4, %f1, %f2, %f3;
	add.s64 	%rd14, %rd8, %rd11;
	ld.global.f32 	%f5, [%rd14];
	add.f32 	%f6, %f4, %f5;
	add.s64 	%rd15, %rd9, %rd11;
	ld.global.f32 	%f7, [%rd15];
	add.f32 	%f8, %f6, %f7;
	add.s64 	%rd16, %rd10, %rd11;
	ld.global.f32 	%f9, [%rd16];
	add.f32 	%f10, %f8, %f9;
	st.global.f32 	[%rd13], %f10;
$L__BB1_2:
	ret;

}


// ===== COMPILED SASS (sm_100) =====

	.target	sm_100

	.elftype	@"ET_EXEC"


//--------------------- .note.nv.tkinfo           --------------------------
	.section	.note.nv.tkinfo,"",@"SHT_NOTE"
	.sectionflags	@"SHF_NOTE_NV_TKINFO"
	.tkinfo
        /*0018*/ 	.word	0x00000002
        /*0030*/ 	.string	""
        /*0030*/ 	.string	"ptxas"
        /*0030*/ 	.string	"Cuda compilation tools, release 13.0, V13.0.88"
        /*0030*/ 	.string	"Build cuda_13.0.r13.0/compiler.36424714_0"
        /*0030*/ 	.string	"-arch sm_100 -m 64 "



//--------------------- .note.nv.cuinfo           --------------------------
	.section	.note.nv.cuinfo,"",@"SHT_NOTE"
	.sectionflags	@"SHF_NOTE_NV_CUINFO"
        /*0018*/ 	.short	0x0002
        /*001a*/ 	.short	0x0064
        /*001c*/ 	.short	0x0082
	.zero		2


//--------------------- .nv.info                  --------------------------
	.section	.nv.info,"",@"SHT_CUDA_INFO"
	.align	4


	//----- nvinfo : EIATTR_REGCOUNT
	.align		4
        /*0000*/ 	.byte	0x04, 0x2f
        /*0002*/ 	.short	(.L_1 - .L_0)
	.align		4
.L_0:
        /*0004*/ 	.word	index@(_Z5saxpyifPfS_)
        /*0008*/ 	.word	0x0000000a


	//----- nvinfo : EIATTR_FRAME_SIZE
	.align		4
.L_1:
        /*000c*/ 	.byte	0x04, 0x11
        /*000e*/ 	.short	(.L_3 - .L_2)
	.align		4
.L_2:
        /*0010*/ 	.word	index@(_Z5saxpyifPfS_)
        /*0014*/ 	.word	0x00000000


	//----- nvinfo : EIATTR_REGCOUNT
	.align		4
.L_3:
        /*0018*/ 	.byte	0x04, 0x2f
        /*001a*/ 	.short	(.L_5 - .L_4)
	.align		4
.L_4:
        /*001c*/ 	.word	index@(_Z6saxpy1ifPfS_S_S_S_)
        /*0020*/ 	.word	0x00000012


	//----- nvinfo : EIATTR_FRAME_SIZE
	.align		4
.L_5:
        /*0024*/ 	.byte	0x04, 0x11
        /*0026*/ 	.short	(.L_7 - .L_6)
	.align		4
.L_6:
        /*0028*/ 	.word	index@(_Z6saxpy1ifPfS_S_S_S_)
        /*002c*/ 	.word	0x00000000


	//----- nvinfo : EIATTR_MIN_STACK_SIZE
	.align		4
.L_7:
        /*0030*/ 	.byte	0x04, 0x12
        /*0032*/ 	.short	(.L_9 - .L_8)
	.align		4
.L_8:
        /*0034*/ 	.word	index@(_Z6saxpy1ifPfS_S_S_S_)
        /*0038*/ 	.word	0x00000000


	//----- nvinfo : EIATTR_MIN_STACK_SIZE
	.align		4
.L_9:
        /*003c*/ 	.byte	0x04, 0x12
        /*003e*/ 	.short	(.L_11 - .L_10)
	.align		4
.L_10:
        /*0040*/ 	.word	index@(_Z5saxpyifPfS_)
        /*0044*/ 	.word	0x00000000
.L_11:


//--------------------- .nv.compat                --------------------------
	.section	.nv.compat,"",@"SHT_CUDA_COMPAT_INFO"
	.align	4
        /*0000*/ 	.byte	0x02, 0x09, 0x00, 0x00, 0x02, 0x02, 0x01, 0x00, 0x02, 0x05, 0x05, 0x00, 0x03, 0x07, 0x01, 0x01
        /*0010*/ 	.byte	0x02, 0x03, 0x00, 0x00, 0x02, 0x06, 0x01, 0x00, 0x04, 0x0b, 0x08, 0x00, 0x09, 0x00, 0x00, 0x00
        /*0020*/ 	.byte	0x00, 0x00, 0x00, 0x00


//--------------------- .nv.info._Z6saxpy1ifPfS_S_S_S_ --------------------------
	.section	.nv.info._Z6saxpy1ifPfS_S_S_S_,"",@"SHT_CUDA_INFO"
	.sectionflags	@""
	.align	4


	//----- nvinfo : EIATTR_CUDA_API_VERSION
	.align		4
        /*0000*/ 	.byte	0x04, 0x37
        /*0002*/ 	.short	(.L_13 - .L_12)
.L_12:
        /*0004*/ 	.word	0x00000082


	//----- nvinfo : EIATTR_KPARAM_INFO
	.align		4
.L_13:
        /*0008*/ 	.byte	0x04, 0x17
        /*000a*/ 	.short	(.L_15 - .L_14)
.L_14:
        /*000c*/ 	.word	0x00000000
        /*0010*/ 	.short	0x0006
        /*0012*/ 	.short	0x0028
        /*0014*/ 	.byte	0x00, 0xf5, 0x21, 0x00


	//----- nvinfo : EIATTR_KPARAM_INFO
	.align		4
.L_15:
        /*0018*/ 	.byte	0x04, 0x17
        /*001a*/ 	.short	(.L_17 - .L_16)
.L_16:
        /*001c*/ 	.word	0x00000000
        /*0020*/ 	.short	0x0005
        /*0022*/ 	.short	0x0020
        /*0024*/ 	.byte	0x00, 0xf5, 0x21, 0x00


	//----- nvinfo : EIATTR_KPARAM_INFO
	.align		4
.L_17:
        /*0028*/ 	.byte	0x04, 0x17
        /*002a*/ 	.short	(.L_19 - .L_18)
.L_18:
        /*002c*/ 	.word	0x00000000
        /*0030*/ 	.short	0x0004
        /*0032*/ 	.short	0x0018
        /*0034*/ 	.byte	0x00, 0xf5, 0x21, 0x00


	//----- nvinfo : EIATTR_KPARAM_INFO
	.align		4
.L_19:
        /*0038*/ 	.byte	0x04, 0x17
        /*003a*/ 	.short	(.L_21 - .L_20)
.L_20:
        /*003c*/ 	.word	0x00000000
        /*0040*/ 	.short	0x0003
        /*0042*/ 	.short	0x0010
        /*0044*/ 	.byte	0x00, 0xf5, 0x21, 0x00


	//----- nvinfo : EIATTR_KPARAM_INFO
	.align		4
.L_21:
        /*0048*/ 	.byte	0x04, 0x17
        /*004a*/ 	.short	(.L_23 - .L_22)
.L_22:
        /*004c*/ 	.word	0x00000000
        /*0050*/ 	.short	0x0002
        /*0052*/ 	.short	0x0008
        /*0054*/ 	.byte	0x00, 0xf5, 0x21, 0x00


	//----- nvinfo : EIATTR_KPARAM_INFO
	.align		4
.L_23:
        /*0058*/ 	.byte	0x04, 0x17
        /*005a*/ 	.short	(.L_25 - .L_24)
.L_24:
        /*005c*/ 	.word	0x00000000
        /*0060*/ 	.short	0x0001
        /*0062*/ 	.short	0x0004
        /*0064*/ 	.byte	0x00, 0xf0, 0x11, 0x00


	//----- nvinfo : EIATTR_KPARAM_INFO
	.align		4
.L_25:
        /*0068*/ 	.byte	0x04, 0x17
        /*006a*/ 	.short	(.L_27 - .L_26)
.L_26:
        /*006c*/ 	.word	0x00000000
        /*0070*/ 	.short	0x0000
        /*0072*/ 	.short	0x0000
        /*0074*/ 	.byte	0x00, 0xf0, 0x11, 0x00


	//----- nvinfo : EIATTR_SPARSE_MMA_MASK
	.align		4
.L_27:
        /*0078*/ 	.byte	0x03, 0x50
        /*007a*/ 	.short	0x0000


	//----- nvinfo : EIATTR_MAXREG_COUNT
	.align		4
        /*007c*/ 	.byte	0x03, 0x1b
        /*007e*/ 	.short	0x00ff


	//----- nvinfo : EIATTR_MERCURY_ISA_VERSION
	.align		4
        /*0080*/ 	.byte	0x03, 0x5f
        /*0082*/ 	.short	0x0101


	//----- nvinfo : EIATTR_VRC_CTA_INIT_COUNT
	.align		4
        /*0084*/ 	.byte	0x02, 0x4a
	.zero		1
	.zero		1


	//----- nvinfo : EIATTR_EXIT_INSTR_OFFSETS
	.align		4
        /*0088*/ 	.byte	0x04, 0x1c
        /*008a*/ 	.short	(.L_29 - .L_28)


	//   ....[0]....
.L_28:
        /*008c*/ 	.word	0x00000070


	//   ....[1]....
        /*0090*/ 	.word	0x000001e0


	//----- nvinfo : EIATTR_CBANK_PARAM_SIZE
	.align		4
.L_29:
        /*0094*/ 	.byte	0x03, 0x19
        /*0096*/ 	.short	0x0030


	//----- nvinfo : EIATTR_PARAM_CBANK
	.align		4
        /*0098*/ 	.byte	0x04, 0x0a
        /*009a*/ 	.short	(.L_31 - .L_30)
	.align		4
.L_30:
        /*009c*/ 	.word	index@(.nv.constant0._Z6saxpy1ifPfS_S_S_S_)
        /*00a0*/ 	.short	0x0380
        /*00a2*/ 	.short	0x0030


	//----- nvinfo : EIATTR_SW_WAR
	.align		4
.L_31:
        /*00a4*/ 	.byte	0x04, 0x36
        /*00a6*/ 	.short	(.L_33 - .L_32)
.L_32:
        /*00a8*/ 	.word	0x00000008
.L_33:


//--------------------- .nv.info._Z5saxpyifPfS_   --------------------------
	.section	.nv.info._Z5saxpyifPfS_,"",@"SHT_CUDA_INFO"
	.sectionflags	@""
	.align	4


	//----- nvinfo : EIATTR_CUDA_API_VERSION
	.align		4
        /*0000*/ 	.byte	0x04, 0x37
        /*0002*/ 	.short	(.L_35 - .L_34)
.L_34:
        /*0004*/ 	.word	0x00000082


	//----- nvinfo : EIATTR_KPARAM_INFO
	.align		4
.L_35:
        /*0008*/ 	.byte	0x04, 0x17
        /*000a*/ 	.short	(.L_37 - .L_36)
.L_36:
        /*000c*/ 	.word	0x00000000
        /*0010*/ 	.short	0x0003
        /*0012*/ 	.short	0x0010
        /*0014*/ 	.byte	0x00, 0xf5, 0x21, 0x00


	//----- nvinfo : EIATTR_KPARAM_INFO
	.align		4
.L_37:
        /*0018*/ 	.byte	0x04, 0x17
        /*001a*/ 	.short	(.L_39 - .L_38)
.L_38:
        /*001c*/ 	.word	0x00000000
        /*0020*/ 	.short	0x0002
        /*0022*/ 	.short	0x0008
        /*0024*/ 	.byte	0x00, 0xf5, 0x21, 0x00


	//----- nvinfo : EIATTR_KPARAM_INFO
	.align		4
.L_39:
        /*0028*/ 	.byte	0x04, 0x17
        /*002a*/ 	.short	(.L_41 - .L_40)
.L_40:
        /*002c*/ 	.word	0x00000000
        /*0030*/ 	.short	0x0001
        /*0032*/ 	.short	0x0004
        /*0034*/ 	.byte	0x00, 0xf0, 0x11, 0x00


	//----- nvinfo : EIATTR_KPARAM_INFO
	.align		4
.L_41:
        /*0038*/ 	.byte	0x04, 0x17
        /*003a*/ 	.short	(.L_43 - .L_42)
.L_42:
        /*003c*/ 	.word	0x00000000
        /*0040*/ 	.short	0x0000
        /*0042*/ 	.short	0x0000
        /*0044*/ 	.byte	0x00, 0xf0, 0x11, 0x00


	//----- nvinfo : EIATTR_SPARSE_MMA_MASK
	.align		4
.L_43:
        /*0048*/ 	.byte	0x03, 0x50
        /*004a*/ 	.short	0x0000


	//----- nvinfo : EIATTR_MAXREG_COUNT
	.align		4
        /*004c*/ 	.byte	0x03, 0x1b
        /*004e*/ 	.short	0x00ff


	//----- nvinfo : EIATTR_MERCURY_ISA_VERSION
	.align		4
        /*0050*/ 	.byte	0x03, 0x5f
        /*0052*/ 	.short	0x0101


	//----- nvinfo : EIATTR_VRC_CTA_INIT_COUNT
	.align		4
        /*0054*/ 	.byte	0x02, 0x4a
	.zero		1
	.zero		1


	//----- nvinfo : EIATTR_EXIT_INSTR_OFFSETS
	.align		4
        /*0058*/ 	.byte	0x04, 0x1c
        /*005a*/ 	.short	(.L_45 - .L_44)


	//   ....[0]....
.L_44:
        /*005c*/ 	.word	0x00000070


	//   ....[1]....
        /*0060*/ 	.word	0x00000120


	//----- nvinfo : EIATTR_CBANK_PARAM_SIZE
	.align		4
.L_45:
        /*0064*/ 	.byte	0x03, 0x19
        /*0066*/ 	.short	0x0018


	//----- nvinfo : EIATTR_PARAM_CBANK
	.align		4
        /*0068*/ 	.byte	0x04, 0x0a
        /*006a*/ 	.short	(.L_47 - .L_46)
	.align		4
.L_46:
        /*006c*/ 	.word	index@(.nv.constant0._Z5saxpyifPfS_)
        /*0070*/ 	.short	0x0380
        /*0072*/ 	.short	0x0018


	//----- nvinfo : EIATTR_SW_WAR
	.align		4
.L_47:
        /*0074*/ 	.byte	0x04, 0x36
        /*0076*/ 	.short	(.L_49 - .L_48)
.L_48:
        /*0078*/ 	.word	0x00000008
.L_49:


//--------------------- .nv.callgraph             --------------------------
	.section	.nv.callgraph,"",@"SHT_CUDA_CALLGRAPH"
	.align	4
	.sectionentsize	8
	.align		4
        /*0000*/ 	.word	0x00000000
	.align		4
        /*0004*/ 	.word	0xffffffff
	.align		4
        /*0008*/ 	.word	0x00000000
	.align		4
        /*000c*/ 	.word	0xfffffffe
	.align		4
        /*0010*/ 	.word	0x00000000
	.align		4
        /*0014*/ 	.word	0xfffffffd
	.align		4
        /*0018*/ 	.word	0x00000000
	.align		4
        /*001c*/ 	.word	0xfffffffc


//--------------------- .text._Z6saxpy1ifPfS_S_S_S_ --------------------------
	.section	.text._Z6saxpy1ifPfS_S_S_S_,"ax",@progbits
	.align	128
        .global         _Z6saxpy1ifPfS_S_S_S_
        .type           _Z6saxpy1ifPfS_S_S_S_,@function
        .size           _Z6saxpy1ifPfS_S_S_S_,(.L_x_2 - _Z6saxpy1ifPfS_S_S_S_)
        .other          _Z6saxpy1ifPfS_S_S_S_,@"STO_CUDA_ENTRY STV_DEFAULT"
_Z6saxpy1ifPfS_S_S_S_:
.text._Z6saxpy1ifPfS_S_S_S_:
[----:B------:R-:W-:Y:S01]  /*0000*/  LDC R1, c[0x0][0x37c] ;  /* 0x0000df00ff017b82 */ /* 0x000fe20000000800 */
[----:B------:R-:W0:Y:S07]  /*0010*/  S2R R0, SR_TID.X ;  /* 0x0000000000007919 */ /* 0x000e2e0000002100 */
[----:B------:R-:W0:Y:S01]  /*0020*/  S2UR UR4, SR_CTAID.X ;  /* 0x00000000000479c3 */ /* 0x000e220000002500 */
[----:B------:R-:W1:Y:S07]  /*0030*/  LDCU UR5, c[0x0][0x380] ;  /* 0x00007000ff0577ac */ /* 0x000e6e0008000800 */
[----:B------:R-:W0:Y:S02]  /*0040*/  LDC R13, c[0x0][0x360] ;  /* 0x0000d800ff0d7b82 */ /* 0x000e240000000800 */
[----:B0-----:R-:W-:-:S05]  /*0050*/  IMAD R13, R13, UR4, R0 ;  /* 0x000000040d0d7c24 */ /* 0x001fca000f8e0200 */
[----:B-1----:R-:W-:-:S13]  /*0060*/  ISETP.GE.AND P0, PT, R13, UR5, PT ;  /* 0x000000050d007c0c */ /* 0x002fda000bf06270 */
[----:B------:R-:W-:Y:S05]  /*0070*/  @P0 EXIT ;  /* 0x000000000000094d */ /* 0x000fea0003800000 */
[----:B------:R-:W0:Y:S01]  /*0080*/  LDC.64 R4, c[0x0][0x388] ;  /* 0x0000e200ff047b82 */ /* 0x000e220000000a00 */
[----:B------:R-:W1:Y:S01]  /*0090*/  LDCU.64 UR4, c[0x0][0x358] ;  /* 0x00006b00ff0477ac */ /* 0x000e620008000a00 */
[----:B------:R-:W2:Y:S06]  /*00a0*/  LDCU UR6, c[0x0][0x384] ;  /* 0x00007080ff0677ac */ /* 0x000eac0008000800 */
[----:B------:R-:W3:Y:S08]  /*00b0*/  LDC.64 R2, c[0x0][0x390] ;  /* 0x0000e400ff027b82 */ /* 0x000ef00000000a00 */
[----:B------:R-:W4:Y:S08]  /*00c0*/  LDC.64 R6, c[0x0][0x398] ;  /* 0x0000e600ff067b82 */ /* 0x000f300000000a00 */
[----:B------:R-:W5:Y:S01]  /*00d0*/  LDC.64 R8, c[0x0][0x3a0] ;  /* 0x0000e800ff087b82 */ /* 0x000f620000000a00 */
[----:B0-----:R-:W-:-:S06]  /*00e0*/  IMAD.WIDE R4, R13, 0x4, R4 ;  /* 0x000000040d047825 */ /* 0x001fcc00078e0204 */
[----:B-1----:R-:W2:Y:S01]  /*00f0*/  LDG.E R4, desc[UR4][R4.64] ;  /* 0x0000000404047981 */ /* 0x002ea2000c1e1900 */
[----:B------:R-:W0:Y:S01]  /*0100*/  LDC.64 R10, c[0x0][0x3a8] ;  /* 0x0000ea00ff0a7b82 */ /* 0x000e220000000a00 */
[----:B---3--:R-:W-:-:S05]  /*0110*/  IMAD.WIDE R2, R13, 0x4, R2 ;  /* 0x000000040d027825 */ /* 0x008fca00078e0202 */
[----:B------:R-:W2:Y:S01]  /*0120*/  LDG.E R15, desc[UR4][R2.64] ;  /* 0x00000004020f7981 */ /* 0x000ea2000c1e1900 */
[----:B----4-:R-:W-:-:S06]  /*0130*/  IMAD.WIDE R6, R13, 0x4, R6 ;  /* 0x000000040d067825 */ /* 0x010fcc00078e0206 */
[----:B------:R-:W3:Y:S01]  /*0140*/  LDG.E R6, desc[UR4][R6.64] ;  /* 0x0000000406067981 */ /* 0x000ee2000c1e1900 */
[----:B-----5:R-:W-:-:S06]  /*0150*/  IMAD.WIDE R8, R13, 0x4, R8 ;  /* 0x000000040d087825 */ /* 0x020fcc00078e0208 */
[----:B------:R-:W4:Y:S01]  /*0160*/  LDG.E R8, desc[UR4][R8.64] ;  /* 0x0000000408087981 */ /* 0x000f22000c1e1900 */
[----:B0-----:R-:W-:-:S06]  /*0170*/  IMAD.WIDE R10, R13, 0x4, R10 ;  /* 0x000000040d0a7825 */ /* 0x001fcc00078e020a */
[----:B------:R-:W5:Y:S01]  /*0180*/  LDG.E R10, desc[UR4][R10.64] ;  /* 0x000000040a0a7981 */ /* 0x000f62000c1e1900 */
[----:B--2---:R-:W-:-:S04]  /*0190*/  FFMA R15, R4, UR6, R15 ;  /* 0x00000006040f7c23 */ /* 0x004fc8000800000f */
[----:B---3--:R-:W-:-:S04]  /*01a0*/  FADD R15, R15, R6 ;  /* 0x000000060f0f7221 */ /* 0x008fc80000000000 */
[----:B----4-:R-:W-:-:S04]  /*01b0*/  FADD R15, R15, R8 ;  /* 0x000000080f0f7221 */ /* 0x010fc80000000000 */
[----:B-----5:R-:W-:-:S05]  /*01c0*/  FADD R15, R15, R10 ;  /* 0x0000000a0f0f7221 */ /* 0x020fca0000000000 */
[----:B------:R-:W-:Y:S01]  /*01d0*/  STG.E desc[UR4][R2.64], R15 ;  /* 0x0000000f02007986 */ /* 0x000fe2000c101904 */
[----:B------:R-:W-:Y:S05]  /*01e0*/  EXIT ;  /* 0x000000000000794d */ /* 0x000fea0003800000 */
.L_x_0:
[----:B------:R-:W-:-:S00]  /*01f0*/  BRA `(.L_x_0) ;  /* 0xfffffffc00fc7947 */ /* 0x000fc0000383ffff */
[----:B------:R-:W-:-:S00]  /*0200*/  NOP ;  /* 0x0000000000007918 */ /* 0x000fc00000000000 */
[----:B------:R-:W-:-:S00]  /*0210*/  NOP ;  /* 0x0000000000007918 */ /* 0x000fc00000000000 */
[----:B------:R-:W-:-:S00]  /*0220*/  NOP ;  /* 0x0000000000007918 */ /* 0x000fc00000000000 */
[----:B------:R-:W-:-:S00]  /*0230*/  NOP ;  /* 0x0000000000007918 */ /* 0x000fc00000000000 */
[----:B------:R-:W-:-:S00]  /*0240*/  NOP ;  /* 0x0000000000007918 */ /* 0x000fc00000000000 */
[----:B------:R-:W-:-:S00]  /*0250*/  NOP ;  /* 0x0000000000007918 */ /* 0x000fc00000000000 */
[----:B------:R-:W-:-:S00]  /*0260*/  NOP ;  /* 0x0000000000007918 */ /* 0x000fc00000000000 */
[----:B------:R-:W-:-:S00]  /*0270*/  NOP ;  /* 0x0000000000007918 */ /* 0x000fc00000000000 */
.L_x_2:


//--------------------- .text._Z5saxpyifPfS_      --------------------------
	.section	.text._Z5saxpyifPfS_,"ax",@progbits
	.align	128
        .global         _Z5saxpyifPfS_
        .type           _Z5saxpyifPfS_,@function
        .size           _Z5saxpyifPfS_,(.L_x_3 - _Z5saxpyifPfS_)
        .other          _Z5saxpyifPfS_,@"STO_CUDA_ENTRY STV_DEFAULT"
_Z5saxpyifPfS_:
.text._Z5saxpyifPfS_:
        /* <DEDUP_REMOVED lines=11> */
[----:B------:R-:W3:Y:S01]  /*00b0*/  LDC.64 R4, c[0x0][0x390] ;  /* 0x0000e400ff047b82 */ /* 0x000ee20000000a00 */
[----:B0-----:R-:W-:-:S06]  /*00c0*/  IMAD.WIDE R2, R7, 0x4, R2 ;  /* 0x0000000407027825 */ /* 0x001fcc00078e0202 */
[----:B-1----:R-:W2:Y:S01]  /*00d0*/  LDG.E R2, desc[UR4][R2.64] ;  /* 0x0000000402027981 */ /* 0x002ea2000c1e1900 */
[----:B---3--:R-:W-:-:S05]  /*00e0*/  IMAD.WIDE R4, R7, 0x4, R4 ;  /* 0x0000000407047825 */ /* 0x008fca00078e0204 */
[----:B------:R-:W2:Y:S02]  /*00f0*/  LDG.E R7, desc[UR4][R4.64] ;  /* 0x0000000404077981 */ /* 0x000ea4000c1e1900 */
[----:B--2---:R-:W-:-:S05]  /*0100*/  FFMA R7, R2, UR6, R7 ;  /* 0x0000000602077c23 */ /* 0x004fca0008000007 */
[----:B------:R-:W-:Y:S01]  /*0110*/  STG.E desc[UR4][R4.64], R7 ;  /* 0x0000000704007986 */ /* 0x000fe2000c101904 */
[----:B------:R-:W-:Y:S05]  /*0120*/  EXIT ;  /* 0x000000000000794d */ /* 0x000fea0003800000 */
.L_x_1:
        /* <DEDUP_REMOVED lines=13> */
.L_x_3:


//--------------------- .nv.shared.reserved.0     --------------------------
	.section	.nv.shared.reserved.0,"aw",@nobits
	.weak		__nv_reservedSMEM_offset_0_alias
	.size		__nv_reservedSMEM_offset_0_alias, 0, 64
	.other		__nv_reservedSMEM_offset_0_alias,@"STO_CUDA_RESERVED_SHARED STV_DEFAULT"
__nv_reservedSMEM_offset_0_alias:
	.zero		0
	.zero		64


//--------------------- .nv.constant0._Z6saxpy1ifPfS_S_S_S_ --------------------------
	.section	.nv.constant0._Z6saxpy1ifPfS_S_S_S_,"a",@progbits
	.sectionflags	@""
	.align	4
.nv.constant0._Z6saxpy1ifPfS_S_S_S_:
	.zero		944


//--------------------- .nv.constant0._Z5saxpyifPfS_ --------------------------
	.section	.nv.constant0._Z5saxpyifPfS_,"a",@progbits
	.sectionflags	@""
	.align	4
.nv.constant0._Z5saxpyifPfS_:
	.zero		920


//--------------------- SYMBOLS --------------------------

	.type		.nv.reservedSmem.offset0,@object
	.size		.nv.reservedSmem.offset0,0x4
